//
// Generated by NVIDIA NVVM Compiler
//
// Compiler Build ID: CL-36424714
// Cuda compilation tools, release 13.0, V13.0.88
// Based on NVVM 20.0.0
//

.version 9.0
.target sm_100
.address_size 64

	// .globl	_Z21convertRgb2GrayKernelP6uchar3iiPh

.visible .entry _Z21convertRgb2GrayKernelP6uchar3iiPh(
	.param .u64 .ptr .align 1 _Z21convertRgb2GrayKernelP6uchar3iiPh_param_0,
	.param .u32 _Z21convertRgb2GrayKernelP6uchar3iiPh_param_1,
	.param .u32 _Z21convertRgb2GrayKernelP6uchar3iiPh_param_2,
	.param .u64 .ptr .align 1 _Z21convertRgb2GrayKernelP6uchar3iiPh_param_3
)
{
	.reg .pred 	%p<4>;
	.reg .b16 	%rs<4>;
	.reg .b32 	%r<11>;
	.reg .b32 	%f<7>;
	.reg .b64 	%rd<11>;

	ld.param.u64 	%rd2, [_Z21convertRgb2GrayKernelP6uchar3iiPh_param_0];
	ld.param.s32 	%rd4, [_Z21convertRgb2GrayKernelP6uchar3iiPh_param_1];
	ld.param.u32 	%r1, [_Z21convertRgb2GrayKernelP6uchar3iiPh_param_2];
	ld.param.u64 	%rd3, [_Z21convertRgb2GrayKernelP6uchar3iiPh_param_3];
	mov.u32 	%r2, %ctaid.y;
	mov.u32 	%r3, %ntid.y;
	mov.u32 	%r4, %tid.y;
	mad.lo.s32 	%r5, %r2, %r3, %r4;
	cvt.u64.u32 	%rd5, %r5;
	mov.u32 	%r6, %ctaid.x;
	mov.u32 	%r7, %ntid.x;
	mov.u32 	%r8, %tid.x;
	mad.lo.s32 	%r9, %r6, %r7, %r8;
	cvt.u64.u32 	%rd6, %r9;
	mad.lo.s64 	%rd1, %rd4, %rd5, %rd6;
	setp.ge.u32 	%p1, %r5, %r1;
	setp.ge.u64 	%p2, %rd6, %rd4;
	or.pred  	%p3, %p1, %p2;
	@%p3 bra 	$L__BB0_2;
	cvta.to.global.u64 	%rd7, %rd2;
	cvta.to.global.u64 	%rd8, %rd3;
	mad.lo.s64 	%rd9, %rd1, 3, %rd7;
	ld.global.u8 	%rs1, [%rd9];
	cvt.rn.f32.u16 	%f1, %rs1;
	ld.global.u8 	%rs2, [%rd9+1];
	cvt.rn.f32.u16 	%f2, %rs2;
	mul.f32 	%f3, %f2, 0f3F1645A2;
	fma.rn.f32 	%f4, %f1, 0f3E991687, %f3;
	ld.global.u8 	%rs3, [%rd9+2];
	cvt.rn.f32.u16 	%f5, %rs3;
	fma.rn.f32 	%f6, %f5, 0f3DE978D5, %f4;
	cvt.rzi.u32.f32 	%r10, %f6;
	add.s64 	%rd10, %rd8, %rd1;
	st.global.u8 	[%rd10], %r10;
$L__BB0_2:
	ret;

}


// ===== COMPILED SASS (sm_100) =====

	.target	sm_100

	.elftype	@"ET_EXEC"


//--------------------- .note.nv.tkinfo           --------------------------
	.section	.note.nv.tkinfo,"",@"SHT_NOTE"
	.sectionflags	@"SHF_NOTE_NV_TKINFO"
	.tkinfo
        /*0018*/ 	.word	0x00000002
        /*0030*/ 	.string	""
        /*0030*/ 	.string	"ptxas"
        /*0030*/ 	.string	"Cuda compilation tools, release 13.0, V13.0.88"
        /*0030*/ 	.string	"Build cuda_13.0.r13.0/compiler.36424714_0"
        /*0030*/ 	.string	"-arch sm_100 -m 64 "



//--------------------- .note.nv.cuinfo           --------------------------
	.section	.note.nv.cuinfo,"",@"SHT_NOTE"
	.sectionflags	@"SHF_NOTE_NV_CUINFO"
        /*0018*/ 	.short	0x0002
        /*001a*/ 	.short	0x0064
        /*001c*/ 	.short	0x0082
	.zero		2


//--------------------- .nv.info                  --------------------------
	.section	.nv.info,"",@"SHT_CUDA_INFO"
	.align	4


	//----- nvinfo : EIATTR_REGCOUNT
	.align		4
        /*0000*/ 	.byte	0x04, 0x2f
        /*0002*/ 	.short	(.L_1 - .L_0)
	.align		4
.L_0:
        /*0004*/ 	.word	index@(_Z21convertRgb2GrayKernelP6uchar3iiPh)
        /*0008*/ 	.word	0x0000000b


	//----- nvinfo : EIATTR_FRAME_SIZE
	.align		4
.L_1:
        /*000c*/ 	.byte	0x04, 0x11
        /*000e*/ 	.short	(.L_3 - .L_2)
	.align		4
.L_2:
        /*0010*/ 	.word	index@(_Z21convertRgb2GrayKernelP6uchar3iiPh)
        /*0014*/ 	.word	0x00000000


	//----- nvinfo : EIATTR_MIN_STACK_SIZE
	.align		4
.L_3:
        /*0018*/ 	.byte	0x04, 0x12
        /*001a*/ 	.short	(.L_5 - .L_4)
	.align		4
.L_4:
        /*001c*/ 	.word	index@(_Z21convertRgb2GrayKernelP6uchar3iiPh)
        /*0020*/ 	.word	0x00000000
.L_5:


//--------------------- .nv.compat                --------------------------
	.section	.nv.compat,"",@"SHT_CUDA_COMPAT_INFO"
	.align	4
        /*0000*/ 	.byte	0x02, 0x09, 0x00, 0x00, 0x02, 0x02, 0x01, 0x00, 0x02, 0x05, 0x05, 0x00, 0x03, 0x07, 0x01, 0x01
        /*0010*/ 	.byte	0x02, 0x03, 0x00, 0x00, 0x02, 0x06, 0x01, 0x00, 0x04, 0x0b, 0x08, 0x00, 0x09, 0x00, 0x00, 0x00
        /*0020*/ 	.byte	0x00, 0x00, 0x00, 0x00


//--------------------- .nv.info._Z21convertRgb2GrayKernelP6uchar3iiPh --------------------------
	.section	.nv.info._Z21convertRgb2GrayKernelP6uchar3iiPh,"",@"SHT_CUDA_INFO"
	.sectionflags	@""
	.align	4


	//----- nvinfo : EIATTR_CUDA_API_VERSION
	.align		4
        /*0000*/ 	.byte	0x04, 0x37
        /*0002*/ 	.short	(.L_7 - .L_6)
.L_6:
        /*0004*/ 	.word	0x00000082


	//----- nvinfo : EIATTR_KPARAM_INFO
	.align		4
.L_7:
        /*0008*/ 	.byte	0x04, 0x17
        /*000a*/ 	.short	(.L_9 - .L_8)
.L_8:
        /*000c*/ 	.word	0x00000000
        /*0010*/ 	.short	0x0003
        /*0012*/ 	.short	0x0010
        /*0014*/ 	.byte	0x00, 0xf5, 0x21, 0x00


	//----- nvinfo : EIATTR_KPARAM_INFO
	.align		4
.L_9:
        /*0018*/ 	.byte	0x04, 0x17
        /*001a*/ 	.short	(.L_11 - .L_10)
.L_10:
        /*001c*/ 	.word	0x00000000
        /*0020*/ 	.short	0x0002
        /*0022*/ 	.short	0x000c
        /*0024*/ 	.byte	0x00, 0xf0, 0x11, 0x00


	//----- nvinfo : EIATTR_KPARAM_INFO
	.align		4
.L_11:
        /*0028*/ 	.byte	0x04, 0x17
        /*002a*/ 	.short	(.L_13 - .L_12)
.L_12:
        /*002c*/ 	.word	0x00000000
        /*0030*/ 	.short	0x0001
        /*0032*/ 	.short	0x0008
        /*0034*/ 	.byte	0x00, 0xf0, 0x11, 0x00


	//----- nvinfo : EIATTR_KPARAM_INFO
	.align		4
.L_13:
        /*0038*/ 	.byte	0x04, 0x17
        /*003a*/ 	.short	(.L_15 - .L_14)
.L_14:
        /*003c*/ 	.word	0x00000000
        /*0040*/ 	.short	0x0000
        /*0042*/ 	.short	0x0000
        /*0044*/ 	.byte	0x00, 0xf5, 0x21, 0x00


	//----- nvinfo : EIATTR_SPARSE_MMA_MASK
	.align		4
.L_15:
        /*0048*/ 	.byte	0x03, 0x50
        /*004a*/ 	.short	0x0000


	//----- nvinfo : EIATTR_MAXREG_COUNT
	.align		4
        /*004c*/ 	.byte	0x03, 0x1b
        /*004e*/ 	.short	0x00ff


	//----- nvinfo : EIATTR_MERCURY_ISA_VERSION
	.align		4
        /*0050*/ 	.byte	0x03, 0x5f
        /*0052*/ 	.short	0x0101


	//----- nvinfo : EIATTR_VRC_CTA_INIT_COUNT
	.align		4
        /*0054*/ 	.byte	0x02, 0x4a
	.zero		1
	.zero		1


	//----- nvinfo : EIATTR_EXIT_INSTR_OFFSETS
	.align		4
        /*0058*/ 	.byte	0x04, 0x1c
        /*005a*/ 	.short	(.L_17 - .L_16)


	//   ....[0]....
.L_16:
        /*005c*/ 	.word	0x00000110


	//   ....[1]....
        /*0060*/ 	.word	0x00000260


	//----- nvinfo : EIATTR_CBANK_PARAM_SIZE
	.align		4
.L_17:
        /*0064*/ 	.byte	0x03, 0x19
        /*0066*/ 	.short	0x0018


	//----- nvinfo : EIATTR_PARAM_CBANK
	.align		4
        /*0068*/ 	.byte	0x04, 0x0a
        /*006a*/ 	.short	(.L_19 - .L_18)
	.align		4
.L_18:
        /*006c*/ 	.word	index@(.nv.constant0._Z21convertRgb2GrayKernelP6uchar3iiPh)
        /*0070*/ 	.short	0x0380
        /*0072*/ 	.short	0x0018


	//----- nvinfo : EIATTR_SW_WAR
	.align		4
.L_19:
        /*0074*/ 	.byte	0x04, 0x36
        /*0076*/ 	.short	(.L_21 - .L_20)
.L_20:
        /*0078*/ 	.word	0x00000008
.L_21:


//--------------------- .nv.callgraph             --------------------------
	.section	.nv.callgraph,"",@"SHT_CUDA_CALLGRAPH"
	.align	4
	.sectionentsize	8
	.align		4
        /*0000*/ 	.word	0x00000000
	.align		4
        /*0004*/ 	.word	0xffffffff
	.align		4
        /*0008*/ 	.word	0x00000000
	.align		4
        /*000c*/ 	.word	0xfffffffe
	.align		4
        /*0010*/ 	.word	0x00000000
	.align		4
        /*0014*/ 	.word	0xfffffffd
	.align		4
        /*0018*/ 	.word	0x00000000
	.align		4
        /*001c*/ 	.word	0xfffffffc


//--------------------- .text._Z21convertRgb2GrayKernelP6uchar3iiPh --------------------------
	.section	.text._Z21convertRgb2GrayKernelP6uchar3iiPh,"ax",@progbits
	.align	128
        .global         _Z21convertRgb2GrayKernelP6uchar3iiPh
        .type           _Z21convertRgb2GrayKernelP6uchar3iiPh,@function
        .size           _Z21convertRgb2GrayKernelP6uchar3iiPh,(.L_x_1 - _Z21convertRgb2GrayKernelP6uchar3iiPh)
        .other          _Z21convertRgb2GrayKernelP6uchar3iiPh,@"STO_CUDA_ENTRY STV_DEFAULT"
_Z21convertRgb2GrayKernelP6uchar3iiPh:
.text._Z21convertRgb2GrayKernelP6uchar3iiPh:
[----:B------:R-:W-:Y:S01]  /*0000*/  LDC R1, c[0x0][0x37c] ;  /* 0x0000df00ff017b82 */ /* 0x000fe20000000800 */
[----:B------:R-:W0:Y:S07]  /*0010*/  S2R R3, SR_TID.X ;  /* 0x0000000000037919 */ /* 0x000e2e0000002100 */
[----:B------:R-:W1:Y:S01]  /*0020*/  LDC R5, c[0x0][0x364] ;  /* 0x0000d900ff057b82 */ /* 0x000e620000000800 */
[----:B------:R-:W2:Y:S01]  /*0030*/  LDCU.64 UR6, c[0x0][0x388] ;  /* 0x00007100ff0677ac */ /* 0x000ea20008000a00 */
[----:B------:R-:W1:Y:S06]  /*0040*/  S2R R0, SR_TID.Y ;  /* 0x0000000000007919 */ /* 0x000e6c0000002200 */
[----:B------:R-:W0:Y:S08]  /*0050*/  S2UR UR5, SR_CTAID.X ;  /* 0x00000000000579c3 */ /* 0x000e300000002500 */
[----:B------:R-:W0:Y:S08]  /*0060*/  LDC R2, c[0x0][0x360] ;  /* 0x0000d800ff027b82 */ /* 0x000e300000000800 */
[----:B------:R-:W1:Y:S01]  /*0070*/  S2UR UR4, SR_CTAID.Y ;  /* 0x00000000000479c3 */ /* 0x000e620000002600 */
[----:B0-----:R-:W-:Y:S01]  /*0080*/  IMAD R2, R2, UR5, R3 ;  /* 0x0000000502027c24 */ /* 0x001fe2000f8e0203 */
[----:B--2---:R-:W-:Y:S01]  /*0090*/  USHF.R.S32.HI UR5, URZ, 0x1f, UR6 ;  /* 0x0000001fff057899 */ /* 0x004fe20008011406 */
[----:B------:R-:W-:-:S03]  /*00a0*/  HFMA2 R3, -RZ, RZ, 0, 0 ;  /* 0x00000000ff037431 */ /* 0x000fc600000001ff */
[----:B------:R-:W-:Y:S01]  /*00b0*/  ISETP.GE.U32.AND P0, PT, R2, UR6, PT ;  /* 0x0000000602007c0c */ /* 0x000fe2000bf06070 */
[----:B-1----:R-:W-:-:S03]  /*00c0*/  IMAD R5, R5, UR4, R0 ;  /* 0x0000000405057c24 */ /* 0x002fc6000f8e0200 */
[----:B------:R-:W-:Y:S01]  /*00d0*/  ISETP.GE.U32.AND.EX P0, PT, RZ, UR5, PT, P0 ;  /* 0x00000005ff007c0c */ /* 0x000fe2000bf06100 */
[----:B------:R-:W-:-:S03]  /*00e0*/  IMAD R7, R5, UR5, RZ ;  /* 0x0000000505077c24 */ /* 0x000fc6000f8e02ff */
[C---:B------:R-:W-:Y:S01]  /*00f0*/  ISETP.GE.U32.OR P0, PT, R5.reuse, UR7, P0 ;  /* 0x0000000705007c0c */ /* 0x040fe20008706470 */
[----:B------:R-:W-:-:S12]  /*0100*/  IMAD.WIDE.U32 R2, R5, UR6, R2 ;  /* 0x0000000605027c25 */ /* 0x000fd8000f8e0002 */
[----:B------:R-:W-:Y:S05]  /*0110*/  @P0 EXIT ;  /* 0x000000000000094d */ /* 0x000fea0003800000 */
[----:B------:R-:W0:Y:S01]  /*0120*/  LDC.64 R4, c[0x0][0x380] ;  /* 0x0000e000ff047b82 */ /* 0x000e220000000a00 */
[----:B------:R-:W1:Y:S01]  /*0130*/  LDCU.64 UR4, c[0x0][0x358] ;  /* 0x00006b00ff0477ac */ /* 0x000e620008000a00 */
[----:B------:R-:W-:Y:S01]  /*0140*/  IADD3 R8, PT, PT, R3, R7, RZ ;  /* 0x0000000703087210 */ /* 0x000fe20007ffe0ff */
[----:B------:R-:W2:Y:S04]  /*0150*/  LDCU.64 UR6, c[0x0][0x390] ;  /* 0x00007200ff0677ac */ /* 0x000ea80008000a00 */
[----:B------:R-:W-:Y:S02]  /*0160*/  IMAD R3, R8, 0x3, RZ ;  /* 0x0000000308037824 */ /* 0x000fe400078e02ff */
[----:B0-----:R-:W-:-:S05]  /*0170*/  IMAD.WIDE.U32 R4, R2, 0x3, R4 ;  /* 0x0000000302047825 */ /* 0x001fca00078e0004 */
[----:B------:R-:W-:-:S05]  /*0180*/  IADD3 R5, PT, PT, R5, R3, RZ ;  /* 0x0000000305057210 */ /* 0x000fca0007ffe0ff */
[----:B-1----:R-:W3:Y:S04]  /*0190*/  LDG.E.U8 R3, desc[UR4][R4.64+0x1] ;  /* 0x0000010404037981 */ /* 0x002ee8000c1e1100 */
[----:B------:R-:W4:Y:S04]  /*01a0*/  LDG.E.U8 R0, desc[UR4][R4.64] ;  /* 0x0000000404007981 */ /* 0x000f28000c1e1100 */
[----:B------:R-:W5:Y:S01]  /*01b0*/  LDG.E.U8 R6, desc[UR4][R4.64+0x2] ;  /* 0x0000020404067981 */ /* 0x000f62000c1e1100 */
[----:B--2---:R-:W-:Y:S02]  /*01c0*/  IADD3 R2, P0, PT, R2, UR6, RZ ;  /* 0x0000000602027c10 */ /* 0x004fe4000ff1e0ff */
[----:B---3--:R-:W-:-:S02]  /*01d0*/  I2FP.F32.U32 R3, R3 ;  /* 0x0000000300037245 */ /* 0x008fc40000201000 */
[----:B----4-:R-:W-:-:S03]  /*01e0*/  I2FP.F32.U32 R0, R0 ;  /* 0x0000000000007245 */ /* 0x010fc60000201000 */
[----:B------:R-:W-:Y:S01]  /*01f0*/  FMUL R3, R3, 0.58700001239776611328 ;  /* 0x3f1645a203037820 */ /* 0x000fe20000400000 */
[----:B-----5:R-:W-:-:S03]  /*0200*/  I2FP.F32.U32 R7, R6 ;  /* 0x0000000600077245 */ /* 0x020fc60000201000 */
[----:B------:R-:W-:Y:S01]  /*0210*/  FFMA R0, R0, 0.29899999499320983887, R3 ;  /* 0x3e99168700007823 */ /* 0x000fe20000000003 */
[----:B------:R-:W-:-:S03]  /*0220*/  IADD3.X R3, PT, PT, R8, UR7, RZ, P0, !PT ;  /* 0x0000000708037c10 */ /* 0x000fc600087fe4ff */
[----:B------:R-:W-:-:S04]  /*0230*/  FFMA R0, R7, 0.11400000005960464478, R0 ;  /* 0x3de978d507007823 */ /* 0x000fc80000000000 */
[----:B------:R-:W0:Y:S02]  /*0240*/  F2I.U32.TRUNC.NTZ R7, R0 ;  /* 0x0000000000077305 */ /* 0x000e24000020f000 */
[----:B0-----:R-:W-:Y:S01]  /*0250*/  STG.E.U8 desc[UR4][R2.64], R7 ;  /* 0x0000000702007986 */ /* 0x001fe2000c101104 */
[----:B------:R-:W-:Y:S05]  /*0260*/  EXIT ;  /* 0x000000000000794d */ /* 0x000fea0003800000 */
.L_x_0:
[----:B------:R-:W-:-:S00]  /*0270*/  BRA `(.L_x_0) ;  /* 0xfffffffc00fc7947 */ /* 0x000fc0000383ffff */
[----:B------:R-:W-:-:S00]  /*0280*/  NOP ;  /* 0x0000000000007918 */ /* 0x000fc00000000000 */
[----:B------:R-:W-:-:S00]  /*0290*/  NOP ;  /* 0x0000000000007918 */ /* 0x000fc00000000000 */
[----:B------:R-:W-:-:S00]  /*02a0*/  NOP ;  /* 0x0000000000007918 */ /* 0x000fc00000000000 */
[----:B------:R-:W-:-:S00]  /*02b0*/  NOP ;  /* 0x0000000000007918 */ /* 0x000fc00000000000 */
[----:B------:R-:W-:-:S00]  /*02c0*/  NOP ;  /* 0x0000000000007918 */ /* 0x000fc00000000000 */
[----:B------:R-:W-:-:S00]  /*02d0*/  NOP ;  /* 0x0000000000007918 */ /* 0x000fc00000000000 */
[----:B------:R-:W-:-:S00]  /*02e0*/  NOP ;  /* 0x0000000000007918 */ /* 0x000fc00000000000 */
[----:B------:R-:W-:-:S00]  /*02f0*/  NOP ;  /* 0x0000000000007918 */ /* 0x000fc00000000000 */
.L_x_1:


//--------------------- .nv.shared.reserved.0     --------------------------
	.section	.nv.shared.reserved.0,"aw",@nobits
	.weak		__nv_reservedSMEM_offset_0_alias
	.size		__nv_reservedSMEM_offset_0_alias, 0, 64
	.other		__nv_reservedSMEM_offset_0_alias,@"STO_CUDA_RESERVED_SHARED STV_DEFAULT"
__nv_reservedSMEM_offset_0_alias:
	.zero		0
	.zero		64


//--------------------- .nv.constant0._Z21convertRgb2GrayKernelP6uchar3iiPh --------------------------
	.section	.nv.constant0._Z21convertRgb2GrayKernelP6uchar3iiPh,"a",@progbits
	.sectionflags	@""
	.align	4
.nv.constant0._Z21convertRgb2GrayKernelP6uchar3iiPh:
	.zero		920


//--------------------- SYMBOLS --------------------------

	.type		.nv.reservedSmem.offset0,@object
	.size		.nv.reservedSmem.offset0,0x4
